	.headerflags	@"EF_CUDA_TEXMODE_UNIFIED EF_CUDA_64BIT_ADDRESS EF_CUDA_ACCELERATORS EF_CUDA_SM90 EF_CUDA_VIRTUAL_SM(EF_CUDA_SM90)"
	.elftype	@"ET_EXEC"


//--------------------- .nv.info                  --------------------------
	.section	.nv.info,"",@"SHT_CUDA_INFO"
	.align	4


	//----- nvinfo : EIATTR_REGCOUNT
	.align		4
        /*0000*/ 	.byte	0x04, 0x2f
        /*0002*/ 	.short	(.L_1 - .L_0)
	.align		4
.L_0:
        /*0004*/ 	.word	index@(triton_red_fused_mean_29)
        /*0008*/ 	.word	0x00000013


	//----- nvinfo : EIATTR_MIN_STACK_SIZE
	.align		4
.L_1:
        /*000c*/ 	.byte	0x04, 0x12
        /*000e*/ 	.short	(.L_3 - .L_2)
	.align		4
.L_2:
        /*0010*/ 	.word	index@(triton_red_fused_mean_29)
        /*0014*/ 	.word	0x00000000


	//----- nvinfo : EIATTR_FRAME_SIZE
	.align		4
.L_3:
        /*0018*/ 	.byte	0x04, 0x11
        /*001a*/ 	.short	(.L_5 - .L_4)
	.align		4
.L_4:
        /*001c*/ 	.word	index@(triton_red_fused_mean_29)
        /*0020*/ 	.word	0x00000000


	//----- nvinfo : EIATTR_MIN_STACK_SIZE
	.align		4
.L_5:
        /*0024*/ 	.byte	0x04, 0x12
        /*0026*/ 	.short	(.L_7 - .L_6)
	.align		4
.L_6:
        /*0028*/ 	.word	index@(triton_red_fused_mean_29)
        /*002c*/ 	.word	0x00000000
.L_7:


//--------------------- .nv.info.triton_red_fused_mean_29 --------------------------
	.section	.nv.info.triton_red_fused_mean_29,"",@"SHT_CUDA_INFO"
	.sectionflags	@""
	.align	4


	//----- nvinfo : EIATTR_CUDA_API_VERSION
	.align		4
        /*0000*/ 	.byte	0x04, 0x37
        /*0002*/ 	.short	(.L_9 - .L_8)
.L_8:
        /*0004*/ 	.word	0x0000007c


	//----- nvinfo : EIATTR_KPARAM_INFO
	.align		4
.L_9:
        /*0008*/ 	.byte	0x04, 0x17
        /*000a*/ 	.short	(.L_11 - .L_10)
.L_10:
        /*000c*/ 	.word	0x00000000
        /*0010*/ 	.short	0x0003
        /*0012*/ 	.short	0x0014
        /*0014*/ 	.byte	0x00, 0xf0, 0x11, 0x00


	//----- nvinfo : EIATTR_KPARAM_INFO
	.align		4
.L_11:
        /*0018*/ 	.byte	0x04, 0x17
        /*001a*/ 	.short	(.L_13 - .L_12)
.L_12:
        /*001c*/ 	.word	0x00000000
        /*0020*/ 	.short	0x0002
        /*0022*/ 	.short	0x0010
        /*0024*/ 	.byte	0x00, 0xf0, 0x11, 0x00


	//----- nvinfo : EIATTR_KPARAM_INFO
	.align		4
.L_13:
        /*0028*/ 	.byte	0x04, 0x17
        /*002a*/ 	.short	(.L_15 - .L_14)
.L_14:
        /*002c*/ 	.word	0x00000000
        /*0030*/ 	.short	0x0001
        /*0032*/ 	.short	0x0008
        /*0034*/ 	.byte	0x00, 0xf4, 0x21, 0x00


	//----- nvinfo : EIATTR_KPARAM_INFO
	.align		4
.L_15:
        /*0038*/ 	.byte	0x04, 0x17
        /*003a*/ 	.short	(.L_17 - .L_16)
.L_16:
        /*003c*/ 	.word	0x00000000
        /*0040*/ 	.short	0x0000
        /*0042*/ 	.short	0x0000
        /*0044*/ 	.byte	0x00, 0xf4, 0x21, 0x00


	//----- nvinfo : EIATTR_SPARSE_MMA_MASK
	.align		4
.L_17:
        /*0048*/ 	.byte	0x03, 0x50
        /*004a*/ 	.short	0x0000


	//----- nvinfo : EIATTR_MAXREG_COUNT
	.align		4
        /*004c*/ 	.byte	0x03, 0x1b
        /*004e*/ 	.short	0x0080


	//----- nvinfo : EIATTR_COOP_GROUP_MASK_REGIDS
	.align		4
        /*0050*/ 	.byte	0x04, 0x29
        /*0052*/ 	.short	(.L_19 - .L_18)


	//   ....[0]....
.L_18:
        /*0054*/ 	.word	0xffffffff


	//   ....[1]....
        /*0058*/ 	.word	0xffffffff


	//   ....[2]....
        /*005c*/ 	.word	0xffffffff


	//   ....[3]....
        /*0060*/ 	.word	0xffffffff


	//   ....[4]....
        /*0064*/ 	.word	0xffffffff


	//   ....[5]....
        /*0068*/ 	.word	0xffffffff


	//   ....[6]....
        /*006c*/ 	.word	0xffffffff


	//   ....[7]....
        /*0070*/ 	.word	0xffffffff


	//   ....[8]....
        /*0074*/ 	.word	0xffffffff


	//----- nvinfo : EIATTR_COOP_GROUP_INSTR_OFFSETS
	.align		4
.L_19:
        /*0078*/ 	.byte	0x04, 0x28
        /*007a*/ 	.short	(.L_21 - .L_20)


	//   ....[0]....
.L_20:
        /*007c*/ 	.word	0x000001d0


	//   ....[1]....
        /*0080*/ 	.word	0x000001f0


	//   ....[2]....
        /*0084*/ 	.word	0x00000220


	//   ....[3]....
        /*0088*/ 	.word	0x00000250


	//   ....[4]....
        /*008c*/ 	.word	0x00000270


	//   ....[5]....
        /*0090*/ 	.word	0x00000300


	//   ....[6]....
        /*0094*/ 	.word	0x00000320


	//   ....[7]....
        /*0098*/ 	.word	0x00000340


	//   ....[8]....
        /*009c*/ 	.word	0x00000360


	//----- nvinfo : EIATTR_EXIT_INSTR_OFFSETS
	.align		4
.L_21:
        /*00a0*/ 	.byte	0x04, 0x1c
        /*00a2*/ 	.short	(.L_23 - .L_22)


	//   ....[0]....
.L_22:
        /*00a4*/ 	.word	0x000003a0


	//   ....[1]....
        /*00a8*/ 	.word	0x000003f0


	//----- nvinfo : EIATTR_REQNTID
	.align		4
.L_23:
        /*00ac*/ 	.byte	0x04, 0x10
        /*00ae*/ 	.short	(.L_25 - .L_24)
.L_24:
        /*00b0*/ 	.word	0x00000200
        /*00b4*/ 	.word	0x00000001
        /*00b8*/ 	.word	0x00000001


	//----- nvinfo : EIATTR_CBANK_PARAM_SIZE
	.align		4
.L_25:
        /*00bc*/ 	.byte	0x03, 0x19
        /*00be*/ 	.short	0x0018


	//----- nvinfo : EIATTR_PARAM_CBANK
	.align		4
        /*00c0*/ 	.byte	0x04, 0x0a
        /*00c2*/ 	.short	(.L_27 - .L_26)
	.align		4
.L_26:
        /*00c4*/ 	.word	index@(.nv.constant0.triton_red_fused_mean_29)
        /*00c8*/ 	.short	0x0210
        /*00ca*/ 	.short	0x0018


	//----- nvinfo : EIATTR_SW_WAR
	.align		4
.L_27:
        /*00cc*/ 	.byte	0x04, 0x36
        /*00ce*/ 	.short	(.L_29 - .L_28)
.L_28:
        /*00d0*/ 	.word	0x00000008
.L_29:


//--------------------- .nv.callgraph             --------------------------
	.section	.nv.callgraph,"",@"SHT_CUDA_CALLGRAPH"
	.align	4
	.sectionentsize	8
	.align		4
        /*0000*/ 	.word	0x00000000
	.align		4
        /*0004*/ 	.word	0xffffffff
	.align		4
        /*0008*/ 	.word	0x00000000
	.align		4
        /*000c*/ 	.word	0xfffffffe
	.align		4
        /*0010*/ 	.word	0x00000000
	.align		4
        /*0014*/ 	.word	0xfffffffd
	.align		4
        /*0018*/ 	.word	0x00000000
	.align		4
        /*001c*/ 	.word	0xfffffffc


//--------------------- .text.triton_red_fused_mean_29 --------------------------
	.section	.text.triton_red_fused_mean_29,"ax",@progbits
	.sectionflags	@"SHF_BARRIERS=1"
	.align	128
        .global         triton_red_fused_mean_29
        .type           triton_red_fused_mean_29,@function
        .size           triton_red_fused_mean_29,(.L_x_1 - triton_red_fused_mean_29)
        .other          triton_red_fused_mean_29,@"STO_CUDA_ENTRY STV_DEFAULT"
triton_red_fused_mean_29:
.text.triton_red_fused_mean_29:
[----:B------:R-:W0:Y:S02]  /*0000*/  LDC R1, c[0x0][0x28] ;  /* 0x00000a00ff017b82 */ /* 0x000e240000000800 */
[----:B------:R-:W1:Y:S01]  /*0010*/  S2R R16, SR_TID.X ;  /* 0x0000000000107919 */ /* 0x000e620000002100 */
[----:B------:R-:W2:Y:S01]  /*0020*/  LDC.64 R12, c[0x0][0x210] ;  /* 0x00008400ff0c7b82 */ /* 0x000ea20000000a00 */
[----:B------:R-:W-:Y:S01]  /*0030*/  ULDC.64 UR6, c[0x0][0x208] ;  /* 0x0000820000067ab9 */ /* 0x000fe20000000a00 */
[----:B------:R-:W3:Y:S01]  /*0040*/  S2R R0, SR_CTAID.X ;  /* 0x0000000000007919 */ /* 0x000ee20000002500 */
[----:B-1----:R-:W-:-:S04]  /*0050*/  SHF.L.U32 R2, R16, 0x2, RZ ;  /* 0x0000000210027819 */ /* 0x002fc800000006ff */
[----:B------:R-:W-:Y:S02]  /*0060*/  LOP3.LUT R5, R2, 0x7fc, RZ, 0xc0, !PT ;  /* 0x000007fc02057812 */ /* 0x000fe400078ec0ff */
[C---:B---3--:R-:W-:Y:S02]  /*0070*/  ISETP.GE.AND P0, PT, R0.reuse, 0x4, PT ;  /* 0x000000040000780c */ /* 0x048fe40003f06270 */
[----:B------:R-:W-:-:S05]  /*0080*/  LEA R5, R0, R5, 0xc ;  /* 0x0000000500057211 */ /* 0x000fca00078e60ff */
[----:B--2---:R-:W-:-:S06]  /*0090*/  IMAD.WIDE R12, R5, 0x4, R12 ;  /* 0x00000004050c7825 */ /* 0x004fcc00078e020c */
[----:B------:R-:W2:Y:S04]  /*00a0*/  @!P0 LDG.E.EF.128 R4, desc[UR6][R12.64] ;  /* 0x000000060c048981 */ /* 0x000ea8000c0e1d00 */
[----:B------:R-:W3:Y:S01]  /*00b0*/  @!P0 LDG.E.EF.128 R8, desc[UR6][R12.64+0x2000] ;  /* 0x002000060c088981 */ /* 0x000ee2000c0e1d00 */
[----:B------:R-:W1:Y:S01]  /*00c0*/  S2UR UR5, SR_CgaCtaId ;  /* 0x00000000000579c3 */ /* 0x000e620000008800 */
[----:B------:R-:W-:Y:S01]  /*00d0*/  UMOV UR4, 0x400 ;  /* 0x0000040000047882 */ /* 0x000fe20000000000 */
[----:B------:R-:W-:Y:S01]  /*00e0*/  ISETP.GE.AND P1, PT, R16, 0x10, PT ;  /* 0x000000101000780c */ /* 0x000fe20003f26270 */
[----:B-1----:R-:W-:Y:S01]  /*00f0*/  UPRMT UR4, UR5, 0x654, UR4 ;  /* 0x0000065405047896 */ /* 0x002fe20008000004 */
[----:B--2---:R-:W-:Y:S01]  /*0100*/  @!P0 FADD R14, RZ, R5 ;  /* 0x00000005ff0e8221 */ /* 0x004fe20000000000 */
[----:B------:R-:W-:Y:S01]  /*0110*/  @!P0 FADD R5, RZ, R4 ;  /* 0x00000004ff058221 */ /* 0x000fe20000000000 */
[----:B------:R-:W-:Y:S01]  /*0120*/  @!P0 FADD R15, RZ, R6 ;  /* 0x00000006ff0f8221 */ /* 0x000fe20000000000 */
[----:B------:R-:W-:Y:S01]  /*0130*/  @!P0 FADD R4, RZ, R7 ;  /* 0x00000007ff048221 */ /* 0x000fe20000000000 */
[----:B---3--:R-:W-:Y:S01]  /*0140*/  @!P0 FADD R9, R9, R14 ;  /* 0x0000000e09098221 */ /* 0x008fe20000000000 */
[----:B------:R-:W-:Y:S01]  /*0150*/  @!P0 FADD R8, R8, R5 ;  /* 0x0000000508088221 */ /* 0x000fe20000000000 */
[----:B------:R-:W-:Y:S01]  /*0160*/  @!P0 FADD R10, R10, R15 ;  /* 0x0000000f0a0a8221 */ /* 0x000fe20000000000 */
[----:B------:R-:W-:Y:S01]  /*0170*/  @!P0 FADD R4, R11, R4 ;  /* 0x000000040b048221 */ /* 0x000fe20000000000 */
[----:B------:R-:W-:Y:S01]  /*0180*/  @P0 MOV R5, RZ ;  /* 0x000000ff00050202 */ /* 0x000fe20000000f00 */
[----:B------:R-:W-:-:S04]  /*0190*/  @!P0 FADD R9, R9, R8 ;  /* 0x0000000809098221 */ /* 0x000fc80000000000 */
[----:B------:R-:W-:-:S04]  /*01a0*/  @!P0 FADD R9, R10, R9 ;  /* 0x000000090a098221 */ /* 0x000fc80000000000 */
[----:B------:R-:W-:Y:S01]  /*01b0*/  @!P0 FADD R5, R4, R9 ;  /* 0x0000000904058221 */ /* 0x000fe20000000000 */
[----:B------:R-:W-:-:S04]  /*01c0*/  LOP3.LUT P0, RZ, R16, 0x1f, RZ, 0xc0, !PT ;  /* 0x0000001f10ff7812 */ /* 0x000fc8000780c0ff */
[----:B------:R-:W1:Y:S02]  /*01d0*/  SHFL.BFLY PT, R4, R5, 0x10, 0x1f ;  /* 0x0e001f0005047f89 */ /* 0x000e6400000e0000 */
[----:B-1----:R-:W-:-:S05]  /*01e0*/  FADD R4, R4, R5 ;  /* 0x0000000504047221 */ /* 0x002fca0000000000 */
[----:B------:R-:W1:Y:S02]  /*01f0*/  SHFL.BFLY PT, R7, R4, 0x8, 0x1f ;  /* 0x0d001f0004077f89 */ /* 0x000e6400000e0000 */
[----:B-1----:R-:W-:Y:S01]  /*0200*/  FADD R7, R4, R7 ;  /* 0x0000000704077221 */ /* 0x002fe20000000000 */
[----:B------:R-:W-:-:S04]  /*0210*/  SHF.R.U32.HI R4, RZ, 0x3, R16 ;  /* 0x00000003ff047819 */ /* 0x000fc80000011610 */
[----:B------:R-:W1:Y:S01]  /*0220*/  SHFL.BFLY PT, R6, R7, 0x4, 0x1f ;  /* 0x0c801f0007067f89 */ /* 0x000e6200000e0000 */
[----:B------:R-:W-:Y:S01]  /*0230*/  LOP3.LUT R4, R4, 0x3c, RZ, 0xc0, !PT ;  /* 0x0000003c04047812 */ /* 0x000fe200078ec0ff */
[----:B-1----:R-:W-:-:S05]  /*0240*/  FADD R6, R7, R6 ;  /* 0x0000000607067221 */ /* 0x002fca0000000000 */
[----:B------:R-:W1:Y:S02]  /*0250*/  SHFL.BFLY PT, R9, R6, 0x2, 0x1f ;  /* 0x0c401f0006097f89 */ /* 0x000e6400000e0000 */
[----:B-1----:R-:W-:-:S05]  /*0260*/  FADD R9, R6, R9 ;  /* 0x0000000906097221 */ /* 0x002fca0000000000 */
[----:B------:R-:W1:Y:S02]  /*0270*/  SHFL.BFLY PT, R8, R9, 0x1, 0x1f ;  /* 0x0c201f0009087f89 */ /* 0x000e6400000e0000 */
[----:B-1----:R-:W-:-:S05]  /*0280*/  FADD R11, R9, R8 ;  /* 0x00000008090b7221 */ /* 0x002fca0000000000 */
[----:B------:R-:W-:Y:S01]  /*0290*/  @!P0 STS [R4+UR4], R11 ;  /* 0x0000000b04008988 */ /* 0x000fe20008000804 */
[----:B------:R-:W-:Y:S01]  /*02a0*/  BAR.SYNC.DEFER_BLOCKING 0x0 ;  /* 0x0000000000007b1d */ /* 0x000fe20000010000 */
[----:B------:R-:W-:-:S04]  /*02b0*/  LOP3.LUT P0, RZ, R16, 0xf, RZ, 0xc0, !PT ;  /* 0x0000000f10ff7812 */ /* 0x000fc8000780c0ff */
[C---:B------:R-:W-:Y:S01]  /*02c0*/  ISETP.LT.AND P0, PT, R16.reuse, 0x10, !P0 ;  /* 0x000000101000780c */ /* 0x040fe20004701270 */
[----:B------:R-:W1:Y:S01]  /*02d0*/  @!P1 LDS R3, [R2+UR4] ;  /* 0x0000000402039984 */ /* 0x000e620008000800 */
[----:B------:R-:W-:-:S04]  /*02e0*/  LOP3.LUT P1, RZ, R16, 0x1ff, RZ, 0xc0, !PT ;  /* 0x000001ff10ff7812 */ /* 0x000fc8000782c0ff */
[----:B------:R-:W-:Y:S01]  /*02f0*/  ISETP.LT.AND P1, PT, R0, 0x4, !P1 ;  /* 0x000000040000780c */ /* 0x000fe20004f21270 */
[----:B-1----:R-:W1:Y:S02]  /*0300*/  SHFL.BFLY PT, R6, R3, 0x8, 0x1f ;  /* 0x0d001f0003067f89 */ /* 0x002e6400000e0000 */
[----:B-1----:R-:W-:-:S05]  /*0310*/  FADD R6, R3, R6 ;  /* 0x0000000603067221 */ /* 0x002fca0000000000 */
[----:B------:R-:W1:Y:S02]  /*0320*/  SHFL.BFLY PT, R5, R6, 0x4, 0x1f ;  /* 0x0c801f0006057f89 */ /* 0x000e6400000e0000 */
[----:B-1----:R-:W-:-:S05]  /*0330*/  FADD R5, R6, R5 ;  /* 0x0000000506057221 */ /* 0x002fca0000000000 */
[----:B------:R-:W1:Y:S02]  /*0340*/  SHFL.BFLY PT, R8, R5, 0x2, 0x1f ;  /* 0x0c401f0005087f89 */ /* 0x000e6400000e0000 */
[----:B-1----:R-:W-:-:S05]  /*0350*/  FADD R8, R5, R8 ;  /* 0x0000000805087221 */ /* 0x002fca0000000000 */
[----:B------:R-:W1:Y:S02]  /*0360*/  SHFL.BFLY PT, R7, R8, 0x1, 0x1f ;  /* 0x0c201f0008077f89 */ /* 0x000e6400000e0000 */
[----:B-1----:R-:W-:-:S05]  /*0370*/  FADD R7, R8, R7 ;  /* 0x0000000708077221 */ /* 0x002fca0000000000 */
[----:B------:R1:W-:Y:S01]  /*0380*/  @P0 STS [R2+UR4], R7 ;  /* 0x0000000702000988 */ /* 0x0003e20008000804 */
[----:B------:R-:W-:Y:S06]  /*0390*/  BAR.SYNC.DEFER_BLOCKING 0x0 ;  /* 0x0000000000007b1d */ /* 0x000fec0000010000 */
[----:B-1----:R-:W-:Y:S05]  /*03a0*/  @!P1 EXIT ;  /* 0x000000000000994d */ /* 0x002fea0003800000 */
[----:B------:R-:W0:Y:S01]  /*03b0*/  LDS R5, [UR4] ;  /* 0x00000004ff057984 */ /* 0x000e220008000800 */
[----:B------:R-:W1:Y:S02]  /*03c0*/  LDC.64 R2, c[0x0][0x218] ;  /* 0x00008600ff027b82 */ /* 0x000e640000000a00 */
[----:B-1----:R-:W-:-:S05]  /*03d0*/  IMAD.WIDE R2, R0, 0x4, R2 ;  /* 0x0000000400027825 */ /* 0x002fca00078e0202 */
[----:B0-----:R-:W-:Y:S01]  /*03e0*/  STG.E desc[UR6][R2.64], R5 ;  /* 0x0000000502007986 */ /* 0x001fe2000c101906 */
[----:B------:R-:W-:Y:S05]  /*03f0*/  EXIT ;  /* 0x000000000000794d */ /* 0x000fea0003800000 */
.L_x_0:
[----:B------:R-:W-:-:S00]  /*0400*/  BRA `(.L_x_0) ;  /* 0xfffffffc00fc7947 */ /* 0x000fc0000383ffff */
[----:B------:R-:W-:-:S00]  /*0410*/  NOP ;  /* 0x0000000000007918 */ /* 0x000fc00000000000 */
        /* <DEDUP_REMOVED lines=14> */
.L_x_1:


//--------------------- .nv.shared.triton_red_fused_mean_29 --------------------------
	.section	.nv.shared.triton_red_fused_mean_29,"aw",@nobits
	.sectionflags	@""
	.align	16
	.zero		1024


//--------------------- .nv.constant0.triton_red_fused_mean_29 --------------------------
	.section	.nv.constant0.triton_red_fused_mean_29,"a",@progbits
	.sectionflags	@""
	.align	4
.nv.constant0.triton_red_fused_mean_29:
	.zero		552
